//
// Generated by NVIDIA NVVM Compiler
//
// Compiler Build ID: CL-36424714
// Cuda compilation tools, release 13.0, V13.0.88
// Based on NVVM 20.0.0
//

.version 9.0
.target sm_100
.address_size 64

	// .globl	_Z9matrixMulPiS_S_ii

.visible .entry _Z9matrixMulPiS_S_ii(
	.param .u64 .ptr .align 1 _Z9matrixMulPiS_S_ii_param_0,
	.param .u64 .ptr .align 1 _Z9matrixMulPiS_S_ii_param_1,
	.param .u64 .ptr .align 1 _Z9matrixMulPiS_S_ii_param_2,
	.param .u32 _Z9matrixMulPiS_S_ii_param_3,
	.param .u32 _Z9matrixMulPiS_S_ii_param_4
)
{
	.reg .pred 	%p<10>;
	.reg .b32 	%r<105>;
	.reg .b64 	%rd<67>;

	ld.param.u64 	%rd14, [_Z9matrixMulPiS_S_ii_param_0];
	ld.param.u64 	%rd15, [_Z9matrixMulPiS_S_ii_param_1];
	ld.param.u32 	%r30, [_Z9matrixMulPiS_S_ii_param_3];
	cvta.to.global.u64 	%rd1, %rd15;
	cvta.to.global.u64 	%rd2, %rd14;
	mov.u32 	%r31, %ctaid.y;
	mov.u32 	%r32, %ntid.y;
	mov.u32 	%r33, %tid.y;
	mad.lo.s32 	%r1, %r31, %r32, %r33;
	mov.u32 	%r34, %ctaid.x;
	mov.u32 	%r35, %ntid.x;
	mov.u32 	%r36, %tid.x;
	mad.lo.s32 	%r2, %r34, %r35, %r36;
	max.s32 	%r37, %r1, %r2;
	setp.ge.s32 	%p1, %r37, %r30;
	@%p1 bra 	$L__BB0_13;
	mul.lo.s32 	%r3, %r30, %r1;
	and.b32  	%r4, %r30, 7;
	setp.lt.u32 	%p2, %r30, 8;
	mov.b32 	%r99, 0;
	mov.u32 	%r104, %r99;
	@%p2 bra 	$L__BB0_4;
	and.b32  	%r99, %r30, 2147483640;
	neg.s32 	%r93, %r99;
	mul.wide.s32 	%rd16, %r30, 4;
	add.s64 	%rd3, %rd1, %rd16;
	shl.b32 	%r7, %r30, 3;
	mul.wide.s32 	%rd17, %r30, 8;
	add.s64 	%rd4, %rd1, %rd17;
	mul.wide.s32 	%rd18, %r30, 12;
	add.s64 	%rd5, %rd1, %rd18;
	mul.wide.s32 	%rd19, %r30, 16;
	add.s64 	%rd6, %rd1, %rd19;
	mul.wide.s32 	%rd20, %r30, 20;
	add.s64 	%rd7, %rd1, %rd20;
	mul.wide.s32 	%rd21, %r30, 24;
	add.s64 	%rd8, %rd1, %rd21;
	mul.wide.s32 	%rd22, %r30, 28;
	add.s64 	%rd9, %rd1, %rd22;
	mul.wide.u32 	%rd23, %r3, 4;
	add.s64 	%rd24, %rd23, %rd2;
	add.s64 	%rd66, %rd24, 16;
	mov.b32 	%r104, 0;
	mov.u32 	%r92, %r2;
$L__BB0_3:
	.pragma "nounroll";
	mul.wide.s32 	%rd25, %r92, 4;
	add.s64 	%rd26, %rd3, %rd25;
	add.s64 	%rd27, %rd4, %rd25;
	add.s64 	%rd28, %rd5, %rd25;
	add.s64 	%rd29, %rd6, %rd25;
	add.s64 	%rd30, %rd7, %rd25;
	add.s64 	%rd31, %rd8, %rd25;
	add.s64 	%rd32, %rd9, %rd25;
	add.s64 	%rd33, %rd1, %rd25;
	ld.global.u32 	%r41, [%rd66+-16];
	ld.global.u32 	%r42, [%rd33];
	mad.lo.s32 	%r43, %r42, %r41, %r104;
	ld.global.u32 	%r44, [%rd66+-12];
	ld.global.u32 	%r45, [%rd26];
	mad.lo.s32 	%r46, %r45, %r44, %r43;
	ld.global.u32 	%r47, [%rd66+-8];
	ld.global.u32 	%r48, [%rd27];
	mad.lo.s32 	%r49, %r48, %r47, %r46;
	ld.global.u32 	%r50, [%rd66+-4];
	ld.global.u32 	%r51, [%rd28];
	mad.lo.s32 	%r52, %r51, %r50, %r49;
	ld.global.u32 	%r53, [%rd66];
	ld.global.u32 	%r54, [%rd29];
	mad.lo.s32 	%r55, %r54, %r53, %r52;
	ld.global.u32 	%r56, [%rd66+4];
	ld.global.u32 	%r57, [%rd30];
	mad.lo.s32 	%r58, %r57, %r56, %r55;
	ld.global.u32 	%r59, [%rd66+8];
	ld.global.u32 	%r60, [%rd31];
	mad.lo.s32 	%r61, %r60, %r59, %r58;
	ld.global.u32 	%r62, [%rd66+12];
	ld.global.u32 	%r63, [%rd32];
	mad.lo.s32 	%r104, %r63, %r62, %r61;
	add.s32 	%r93, %r93, 8;
	add.s32 	%r92, %r92, %r7;
	add.s64 	%rd66, %rd66, 32;
	setp.ne.s32 	%p3, %r93, 0;
	@%p3 bra 	$L__BB0_3;
$L__BB0_4:
	setp.eq.s32 	%p4, %r4, 0;
	@%p4 bra 	$L__BB0_12;
	and.b32  	%r17, %r30, 3;
	setp.lt.u32 	%p5, %r4, 4;
	@%p5 bra 	$L__BB0_7;
	add.s32 	%r65, %r99, %r3;
	mul.wide.u32 	%rd34, %r65, 4;
	add.s64 	%rd35, %rd2, %rd34;
	ld.global.u32 	%r66, [%rd35];
	mad.lo.s32 	%r67, %r99, %r30, %r2;
	mul.wide.s32 	%rd36, %r67, 4;
	add.s64 	%rd37, %rd1, %rd36;
	ld.global.u32 	%r68, [%rd37];
	mad.lo.s32 	%r69, %r68, %r66, %r104;
	cvt.u64.u32 	%rd38, %r3;
	cvt.u64.u32 	%rd39, %r99;
	add.s64 	%rd40, %rd39, %rd38;
	shl.b64 	%rd41, %rd40, 2;
	add.s64 	%rd42, %rd2, %rd41;
	ld.global.u32 	%r70, [%rd42+4];
	mul.wide.s32 	%rd43, %r30, 4;
	add.s64 	%rd44, %rd37, %rd43;
	ld.global.u32 	%r71, [%rd44];
	mad.lo.s32 	%r72, %r71, %r70, %r69;
	ld.global.u32 	%r73, [%rd42+8];
	add.s64 	%rd45, %rd44, %rd43;
	ld.global.u32 	%r74, [%rd45];
	mad.lo.s32 	%r75, %r74, %r73, %r72;
	ld.global.u32 	%r76, [%rd42+12];
	add.s64 	%rd46, %rd45, %rd43;
	ld.global.u32 	%r77, [%rd46];
	mad.lo.s32 	%r104, %r77, %r76, %r75;
	add.s32 	%r99, %r99, 4;
$L__BB0_7:
	setp.eq.s32 	%p6, %r17, 0;
	@%p6 bra 	$L__BB0_12;
	setp.eq.s32 	%p7, %r17, 1;
	@%p7 bra 	$L__BB0_10;
	add.s32 	%r79, %r99, %r3;
	mul.wide.u32 	%rd47, %r79, 4;
	add.s64 	%rd48, %rd2, %rd47;
	ld.global.u32 	%r80, [%rd48];
	mad.lo.s32 	%r81, %r99, %r30, %r2;
	mul.wide.s32 	%rd49, %r81, 4;
	add.s64 	%rd50, %rd1, %rd49;
	ld.global.u32 	%r82, [%rd50];
	mad.lo.s32 	%r83, %r82, %r80, %r104;
	cvt.u64.u32 	%rd51, %r3;
	cvt.u64.u32 	%rd52, %r99;
	add.s64 	%rd53, %rd52, %rd51;
	shl.b64 	%rd54, %rd53, 2;
	add.s64 	%rd55, %rd2, %rd54;
	ld.global.u32 	%r84, [%rd55+4];
	mul.wide.s32 	%rd56, %r30, 4;
	add.s64 	%rd57, %rd50, %rd56;
	ld.global.u32 	%r85, [%rd57];
	mad.lo.s32 	%r104, %r85, %r84, %r83;
	add.s32 	%r99, %r99, 2;
$L__BB0_10:
	and.b32  	%r86, %r30, 1;
	setp.eq.b32 	%p8, %r86, 1;
	not.pred 	%p9, %p8;
	@%p9 bra 	$L__BB0_12;
	add.s32 	%r87, %r99, %r3;
	mul.wide.u32 	%rd58, %r87, 4;
	add.s64 	%rd59, %rd2, %rd58;
	ld.global.u32 	%r88, [%rd59];
	mad.lo.s32 	%r89, %r99, %r30, %r2;
	mul.wide.s32 	%rd60, %r89, 4;
	add.s64 	%rd61, %rd1, %rd60;
	ld.global.u32 	%r90, [%rd61];
	mad.lo.s32 	%r104, %r90, %r88, %r104;
$L__BB0_12:
	ld.param.u64 	%rd65, [_Z9matrixMulPiS_S_ii_param_2];
	add.s32 	%r91, %r3, %r2;
	cvta.to.global.u64 	%rd62, %rd65;
	mul.wide.s32 	%rd63, %r91, 4;
	add.s64 	%rd64, %rd62, %rd63;
	st.global.u32 	[%rd64], %r104;
$L__BB0_13:
	ret;

}


// ===== COMPILED SASS (sm_100) =====

	.target	sm_100

	.elftype	@"ET_EXEC"


//--------------------- .note.nv.tkinfo           --------------------------
	.section	.note.nv.tkinfo,"",@"SHT_NOTE"
	.sectionflags	@"SHF_NOTE_NV_TKINFO"
	.tkinfo
        /*0018*/ 	.word	0x00000002
        /*0030*/ 	.string	""
        /*0030*/ 	.string	"ptxas"
        /*0030*/ 	.string	"Cuda compilation tools, release 13.0, V13.0.88"
        /*0030*/ 	.string	"Build cuda_13.0.r13.0/compiler.36424714_0"
        /*0030*/ 	.string	"-arch sm_100 -m 64 "



//--------------------- .note.nv.cuinfo           --------------------------
	.section	.note.nv.cuinfo,"",@"SHT_NOTE"
	.sectionflags	@"SHF_NOTE_NV_CUINFO"
        /*0018*/ 	.short	0x0002
        /*001a*/ 	.short	0x0064
        /*001c*/ 	.short	0x0082
	.zero		2


//--------------------- .nv.info                  --------------------------
	.section	.nv.info,"",@"SHT_CUDA_INFO"
	.align	4


	//----- nvinfo : EIATTR_REGCOUNT
	.align		4
        /*0000*/ 	.byte	0x04, 0x2f
        /*0002*/ 	.short	(.L_1 - .L_0)
	.align		4
.L_0:
        /*0004*/ 	.word	index@(_Z9matrixMulPiS_S_ii)
        /*0008*/ 	.word	0x0000001e


	//----- nvinfo : EIATTR_FRAME_SIZE
	.align		4
.L_1:
        /*000c*/ 	.byte	0x04, 0x11
        /*000e*/ 	.short	(.L_3 - .L_2)
	.align		4
.L_2:
        /*0010*/ 	.word	index@(_Z9matrixMulPiS_S_ii)
        /*0014*/ 	.word	0x00000000


	//----- nvinfo : EIATTR_MIN_STACK_SIZE
	.align		4
.L_3:
        /*0018*/ 	.byte	0x04, 0x12
        /*001a*/ 	.short	(.L_5 - .L_4)
	.align		4
.L_4:
        /*001c*/ 	.word	index@(_Z9matrixMulPiS_S_ii)
        /*0020*/ 	.word	0x00000000
.L_5:


//--------------------- .nv.compat                --------------------------
	.section	.nv.compat,"",@"SHT_CUDA_COMPAT_INFO"
	.align	4
        /*0000*/ 	.byte	0x02, 0x09, 0x00, 0x00, 0x02, 0x02, 0x01, 0x00, 0x02, 0x05, 0x05, 0x00, 0x03, 0x07, 0x01, 0x01
        /*0010*/ 	.byte	0x02, 0x03, 0x00, 0x00, 0x02, 0x06, 0x01, 0x00, 0x04, 0x0b, 0x08, 0x00, 0x09, 0x00, 0x00, 0x00
        /*0020*/ 	.byte	0x00, 0x00, 0x00, 0x00


//--------------------- .nv.info._Z9matrixMulPiS_S_ii --------------------------
	.section	.nv.info._Z9matrixMulPiS_S_ii,"",@"SHT_CUDA_INFO"
	.sectionflags	@""
	.align	4


	//----- nvinfo : EIATTR_CUDA_API_VERSION
	.align		4
        /*0000*/ 	.byte	0x04, 0x37
        /*0002*/ 	.short	(.L_7 - .L_6)
.L_6:
        /*0004*/ 	.word	0x00000082


	//----- nvinfo : EIATTR_KPARAM_INFO
	.align		4
.L_7:
        /*0008*/ 	.byte	0x04, 0x17
        /*000a*/ 	.short	(.L_9 - .L_8)
.L_8:
        /*000c*/ 	.word	0x00000000
        /*0010*/ 	.short	0x0004
        /*0012*/ 	.short	0x001c
        /*0014*/ 	.byte	0x00, 0xf0, 0x11, 0x00


	//----- nvinfo : EIATTR_KPARAM_INFO
	.align		4
.L_9:
        /*0018*/ 	.byte	0x04, 0x17
        /*001a*/ 	.short	(.L_11 - .L_10)
.L_10:
        /*001c*/ 	.word	0x00000000
        /*0020*/ 	.short	0x0003
        /*0022*/ 	.short	0x0018
        /*0024*/ 	.byte	0x00, 0xf0, 0x11, 0x00


	//----- nvinfo : EIATTR_KPARAM_INFO
	.align		4
.L_11:
        /*0028*/ 	.byte	0x04, 0x17
        /*002a*/ 	.short	(.L_13 - .L_12)
.L_12:
        /*002c*/ 	.word	0x00000000
        /*0030*/ 	.short	0x0002
        /*0032*/ 	.short	0x0010
        /*0034*/ 	.byte	0x00, 0xf5, 0x21, 0x00


	//----- nvinfo : EIATTR_KPARAM_INFO
	.align		4
.L_13:
        /*0038*/ 	.byte	0x04, 0x17
        /*003a*/ 	.short	(.L_15 - .L_14)
.L_14:
        /*003c*/ 	.word	0x00000000
        /*0040*/ 	.short	0x0001
        /*0042*/ 	.short	0x0008
        /*0044*/ 	.byte	0x00, 0xf5, 0x21, 0x00


	//----- nvinfo : EIATTR_KPARAM_INFO
	.align		4
.L_15:
        /*0048*/ 	.byte	0x04, 0x17
        /*004a*/ 	.short	(.L_17 - .L_16)
.L_16:
        /*004c*/ 	.word	0x00000000
        /*0050*/ 	.short	0x0000
        /*0052*/ 	.short	0x0000
        /*0054*/ 	.byte	0x00, 0xf5, 0x21, 0x00


	//----- nvinfo : EIATTR_SPARSE_MMA_MASK
	.align		4
.L_17:
        /*0058*/ 	.byte	0x03, 0x50
        /*005a*/ 	.short	0x0000


	//----- nvinfo : EIATTR_MAXREG_COUNT
	.align		4
        /*005c*/ 	.byte	0x03, 0x1b
        /*005e*/ 	.short	0x00ff


	//----- nvinfo : EIATTR_MERCURY_ISA_VERSION
	.align		4
        /*0060*/ 	.byte	0x03, 0x5f
        /*0062*/ 	.short	0x0101


	//----- nvinfo : EIATTR_VRC_CTA_INIT_COUNT
	.align		4
        /*0064*/ 	.byte	0x02, 0x4a
	.zero		1
	.zero		1


	//----- nvinfo : EIATTR_EXIT_INSTR_OFFSETS
	.align		4
        /*0068*/ 	.byte	0x04, 0x1c
        /*006a*/ 	.short	(.L_19 - .L_18)


	//   ....[0]....
.L_18:
        /*006c*/ 	.word	0x000000c0


	//   ....[1]....
        /*0070*/ 	.word	0x00000a90


	//----- nvinfo : EIATTR_CBANK_PARAM_SIZE
	.align		4
.L_19:
        /*0074*/ 	.byte	0x03, 0x19
        /*0076*/ 	.short	0x0020


	//----- nvinfo : EIATTR_PARAM_CBANK
	.align		4
        /*0078*/ 	.byte	0x04, 0x0a
        /*007a*/ 	.short	(.L_21 - .L_20)
	.align		4
.L_20:
        /*007c*/ 	.word	index@(.nv.constant0._Z9matrixMulPiS_S_ii)
        /*0080*/ 	.short	0x0380
        /*0082*/ 	.short	0x0020


	//----- nvinfo : EIATTR_SW_WAR
	.align		4
.L_21:
        /*0084*/ 	.byte	0x04, 0x36
        /*0086*/ 	.short	(.L_23 - .L_22)
.L_22:
        /*0088*/ 	.word	0x00000008
.L_23:


//--------------------- .nv.callgraph             --------------------------
	.section	.nv.callgraph,"",@"SHT_CUDA_CALLGRAPH"
	.align	4
	.sectionentsize	8
	.align		4
        /*0000*/ 	.word	0x00000000
	.align		4
        /*0004*/ 	.word	0xffffffff
	.align		4
        /*0008*/ 	.word	0x00000000
	.align		4
        /*000c*/ 	.word	0xfffffffe
	.align		4
        /*0010*/ 	.word	0x00000000
	.align		4
        /*0014*/ 	.word	0xfffffffd
	.align		4
        /*0018*/ 	.word	0x00000000
	.align		4
        /*001c*/ 	.word	0xfffffffc


//--------------------- .text._Z9matrixMulPiS_S_ii --------------------------
	.section	.text._Z9matrixMulPiS_S_ii,"ax",@progbits
	.align	128
        .global         _Z9matrixMulPiS_S_ii
        .type           _Z9matrixMulPiS_S_ii,@function
        .size           _Z9matrixMulPiS_S_ii,(.L_x_5 - _Z9matrixMulPiS_S_ii)
        .other          _Z9matrixMulPiS_S_ii,@"STO_CUDA_ENTRY STV_DEFAULT"
_Z9matrixMulPiS_S_ii:
.text._Z9matrixMulPiS_S_ii:
[----:B------:R-:W-:Y:S01]  /*0000*/  LDC R1, c[0x0][0x37c] ;  /* 0x0000df00ff017b82 */ /* 0x000fe20000000800 */
[----:B------:R-:W0:Y:S07]  /*0010*/  S2R R0, SR_TID.Y ;  /* 0x0000000000007919 */ /* 0x000e2e0000002200 */
[----:B------:R-:W0:Y:S01]  /*0020*/  S2UR UR4, SR_CTAID.Y ;  /* 0x00000000000479c3 */ /* 0x000e220000002600 */
[----:B------:R-:W1:Y:S01]  /*0030*/  LDCU UR20, c[0x0][0x398] ;  /* 0x00007300ff1477ac */ /* 0x000e620008000800 */
[----:B------:R-:W2:Y:S06]  /*0040*/  S2R R3, SR_TID.X ;  /* 0x0000000000037919 */ /* 0x000eac0000002100 */
[----:B------:R-:W0:Y:S08]  /*0050*/  LDC R13, c[0x0][0x364] ;  /* 0x0000d900ff0d7b82 */ /* 0x000e300000000800 */
[----:B------:R-:W2:Y:S08]  /*0060*/  S2UR UR5, SR_CTAID.X ;  /* 0x00000000000579c3 */ /* 0x000eb00000002500 */
[----:B------:R-:W2:Y:S01]  /*0070*/  LDC R2, c[0x0][0x360] ;  /* 0x0000d800ff027b82 */ /* 0x000ea20000000800 */
[----:B0-----:R-:W-:-:S02]  /*0080*/  IMAD R13, R13, UR4, R0 ;  /* 0x000000040d0d7c24 */ /* 0x001fc4000f8e0200 */
[----:B--2---:R-:W-:-:S05]  /*0090*/  IMAD R0, R2, UR5, R3 ;  /* 0x0000000502007c24 */ /* 0x004fca000f8e0203 */
[----:B------:R-:W-:-:S04]  /*00a0*/  VIMNMX R2, PT, PT, R13, R0, !PT ;  /* 0x000000000d027248 */ /* 0x000fc80007fe0100 */
[----:B-1----:R-:W-:-:S13]  /*00b0*/  ISETP.GE.AND P0, PT, R2, UR20, PT ;  /* 0x0000001402007c0c */ /* 0x002fda000bf06270 */
[----:B------:R-:W-:Y:S05]  /*00c0*/  @P0 EXIT ;  /* 0x000000000000094d */ /* 0x000fea0003800000 */
[----:B------:R-:W-:Y:S01]  /*00d0*/  UISETP.GE.U32.AND UP0, UPT, UR20, 0x8, UPT ;  /* 0x000000081400788c */ /* 0x000fe2000bf06070 */
[----:B------:R-:W-:Y:S02]  /*00e0*/  HFMA2 R12, -RZ, RZ, 0, 0 ;  /* 0x00000000ff0c7431 */ /* 0x000fe400000001ff */
[----:B------:R-:W-:Y:S01]  /*00f0*/  IMAD R13, R13, UR20, RZ ;  /* 0x000000140d0d7c24 */ /* 0x000fe2000f8e02ff */
[----:B------:R-:W-:Y:S01]  /*0100*/  UMOV UR4, URZ ;  /* 0x000000ff00047c82 */ /* 0x000fe20008000000 */
[----:B------:R-:W0:Y:S04]  /*0110*/  LDCU.64 UR18, c[0x0][0x358] ;  /* 0x00006b00ff1277ac */ /* 0x000e280008000a00 */
[----:B------:R-:W-:Y:S05]  /*0120*/  BRA.U !UP0, `(.L_x_0) ;  /* 0x0000000508047547 */ /* 0x000fea000b800000 */
[----:B------:R-:W1:Y:S01]  /*0130*/  LDCU.128 UR24, c[0x0][0x380] ;  /* 0x00007000ff1877ac */ /* 0x000e620008000c00 */
[----:B------:R-:W-:Y:S02]  /*0140*/  MOV R12, RZ ;  /* 0x000000ff000c7202 */ /* 0x000fe40000000f00 */
[----:B------:R-:W-:Y:S01]  /*0150*/  MOV R14, R0 ;  /* 0x00000000000e7202 */ /* 0x000fe20000000f00 */
[----:B------:R-:W-:-:S04]  /*0160*/  ULOP3.LUT UR4, UR20, 0x7ffffff8, URZ, 0xc0, !UPT ;  /* 0x7ffffff814047892 */ /* 0x000fc8000f8ec0ff */
[----:B------:R-:W-:Y:S01]  /*0170*/  UIADD3 UR5, UPT, UPT, -UR4, URZ, URZ ;  /* 0x000000ff04057290 */ /* 0x000fe2000fffe1ff */
[----:B-1----:R-:W-:Y:S01]  /*0180*/  MOV R2, UR24 ;  /* 0x0000001800027c02 */ /* 0x002fe20008000f00 */
[----:B------:R-:W-:Y:S01]  /*0190*/  UIMAD.WIDE UR6, UR20, 0x8, UR26 ;  /* 0x00000008140678a5 */ /* 0x000fe2000f8e021a */
[----:B------:R-:W-:Y:S01]  /*01a0*/  MOV R3, UR25 ;  /* 0x0000001900037c02 */ /* 0x000fe20008000f00 */
[----:B------:R-:W-:Y:S02]  /*01b0*/  UIMAD.WIDE UR8, UR20, 0xc, UR26 ;  /* 0x0000000c140878a5 */ /* 0x000fe4000f8e021a */
[----:B------:R-:W-:Y:S01]  /*01c0*/  UIMAD.WIDE UR10, UR20, 0x10, UR26 ;  /* 0x00000010140a78a5 */ /* 0x000fe2000f8e021a */
[----:B------:R-:W-:Y:S01]  /*01d0*/  IMAD.WIDE.U32 R2, R13, 0x4, R2 ;  /* 0x000000040d027825 */ /* 0x000fe200078e0002 */
[----:B------:R-:W-:Y:S02]  /*01e0*/  UIMAD.WIDE UR12, UR20, 0x14, UR26 ;  /* 0x00000014140c78a5 */ /* 0x000fe4000f8e021a */
[----:B------:R-:W-:Y:S01]  /*01f0*/  UIMAD.WIDE UR14, UR20, 0x18, UR26 ;  /* 0x00000018140e78a5 */ /* 0x000fe2000f8e021a */
[----:B------:R-:W-:Y:S01]  /*0200*/  IADD3 R2, P0, PT, R2, 0x10, RZ ;  /* 0x0000001002027810 */ /* 0x000fe20007f1e0ff */
[----:B------:R-:W-:-:S03]  /*0210*/  UIMAD.WIDE UR16, UR20, 0x1c, UR26 ;  /* 0x0000001c141078a5 */ /* 0x000fc6000f8e021a */
[----:B------:R-:W-:-:S09]  /*0220*/  IADD3.X R3, PT, PT, RZ, R3, RZ, P0, !PT ;  /* 0x00000003ff037210 */ /* 0x000fd200007fe4ff */
.L_x_1:
[----:B------:R-:W-:Y:S01]  /*0230*/  UIMAD.WIDE UR22, UR20, 0x4, UR26 ;  /* 0x00000004141678a5 */ /* 0x000fe2000f8e021a */
[----:B------:R-:W-:Y:S02]  /*0240*/  IMAD.MOV.U32 R23, RZ, RZ, 0x4 ;  /* 0x00000004ff177424 */ /* 0x000fe400078e00ff */
[----:B------:R-:W-:Y:S01]  /*0250*/  HFMA2 R11, -RZ, RZ, 0, 2.384185791015625e-07 ;  /* 0x00000004ff0b7431 */ /* 0x000fe200000001ff */
[----:B------:R-:W-:Y:S01]  /*0260*/  MOV R25, 0x4 ;  /* 0x0000000400197802 */ /* 0x000fe20000000f00 */
[----:B0-----:R-:W2:Y:S01]  /*0270*/  LDG.E R21, desc[UR18][R2.64+-0x10] ;  /* 0xfffff01202157981 */ /* 0x001ea2000c1e1900 */
[C---:B------:R-:W-:Y:S01]  /*0280*/  IMAD.WIDE R22, R14.reuse, R23, UR26 ;  /* 0x0000001a0e167e25 */ /* 0x040fe2000f8e0217 */
[----:B------:R-:W-:Y:S02]  /*0290*/  MOV R8, UR22 ;  /* 0x0000001600087c02 */ /* 0x000fe40008000f00 */
[----:B------:R-:W-:Y:S01]  /*02a0*/  MOV R9, UR23 ;  /* 0x0000001700097c02 */ /* 0x000fe20008000f00 */
[----:B------:R-:W3:Y:S02]  /*02b0*/  LDG.E R19, desc[UR18][R2.64+-0xc] ;  /* 0xfffff41202137981 */ /* 0x000ee4000c1e1900 */
[----:B------:R-:W-:-:S02]  /*02c0*/  IMAD.WIDE R8, R14, 0x4, R8 ;  /* 0x000000040e087825 */ /* 0x000fc400078e0208 */
[----:B------:R-:W2:Y:S01]  /*02d0*/  LDG.E R22, desc[UR18][R22.64] ;  /* 0x0000001216167981 */ /* 0x000ea2000c1e1900 */
[----:B------:R-:W-:Y:S01]  /*02e0*/  MOV R5, 0x4 ;  /* 0x0000000400057802 */ /* 0x000fe20000000f00 */
[C---:B------:R-:W-:Y:S02]  /*02f0*/  IMAD.WIDE R24, R14.reuse, R25, UR6 ;  /* 0x000000060e187e25 */ /* 0x040fe4000f8e0219 */
[----:B------:R0:W3:Y:S02]  /*0300*/  LDG.E R20, desc[UR18][R8.64] ;  /* 0x0000001208147981 */ /* 0x0000e4000c1e1900 */
[----:B------:R-:W-:Y:S02]  /*0310*/  IMAD.WIDE R10, R14, R11, UR8 ;  /* 0x000000080e0a7e25 */ /* 0x000fe4000f8e020b */
[----:B------:R-:W4:Y:S04]  /*0320*/  LDG.E R18, desc[UR18][R24.64] ;  /* 0x0000001218127981 */ /* 0x000f28000c1e1900 */
[----:B------:R-:W4:Y:S01]  /*0330*/  LDG.E R17, desc[UR18][R2.64+-0x8] ;  /* 0xfffff81202117981 */ /* 0x000f22000c1e1900 */
[----:B0-----:R-:W-:-:S02]  /*0340*/  HFMA2 R9, -RZ, RZ, 0, 2.384185791015625e-07 ;  /* 0x00000004ff097431 */ /* 0x001fc400000001ff */
[----:B------:R-:W-:Y:S01]  /*0350*/  IMAD.MOV.U32 R7, RZ, RZ, 0x4 ;  /* 0x00000004ff077424 */ /* 0x000fe200078e00ff */
[----:B------:R0:W5:Y:S01]  /*0360*/  LDG.E R16, desc[UR18][R10.64] ;  /* 0x000000120a107981 */ /* 0x000162000c1e1900 */
[----:B------:R-:W-:-:S03]  /*0370*/  IMAD.WIDE R4, R14, R5, UR10 ;  /* 0x0000000a0e047e25 */ /* 0x000fc6000f8e0205 */
[----:B------:R-:W5:Y:S01]  /*0380*/  LDG.E R15, desc[UR18][R2.64+-0x4] ;  /* 0xfffffc12020f7981 */ /* 0x000f62000c1e1900 */
[C---:B------:R-:W-:Y:S01]  /*0390*/  IMAD.WIDE R6, R14.reuse, R7, UR12 ;  /* 0x0000000c0e067e25 */ /* 0x040fe2000f8e0207 */
[----:B------:R-:W-:Y:S02]  /*03a0*/  MOV R27, 0x4 ;  /* 0x00000004001b7802 */ /* 0x000fe40000000f00 */
[----:B------:R1:W5:Y:S01]  /*03b0*/  LDG.E R4, desc[UR18][R4.64] ;  /* 0x0000001204047981 */ /* 0x000362000c1e1900 */
[----:B------:R-:W-:-:S03]  /*03c0*/  IMAD.WIDE R8, R14, R9, UR14 ;  /* 0x0000000e0e087e25 */ /* 0x000fc6000f8e0209 */
[----:B------:R-:W5:Y:S01]  /*03d0*/  LDG.E R23, desc[UR18][R2.64] ;  /* 0x0000001202177981 */ /* 0x000f62000c1e1900 */
[----:B0-----:R-:W-:-:S03]  /*03e0*/  IMAD.WIDE R10, R14, R27, UR16 ;  /* 0x000000100e0a7e25 */ /* 0x001fc6000f8e021b */
[----:B------:R-:W5:Y:S04]  /*03f0*/  LDG.E R7, desc[UR18][R6.64] ;  /* 0x0000001206077981 */ /* 0x000f68000c1e1900 */
[----:B------:R-:W5:Y:S04]  /*0400*/  LDG.E R24, desc[UR18][R2.64+0x4] ;  /* 0x0000041202187981 */ /* 0x000f68000c1e1900 */
[----:B------:R-:W5:Y:S04]  /*0410*/  LDG.E R8, desc[UR18][R8.64] ;  /* 0x0000001208087981 */ /* 0x000f68000c1e1900 */
[----:B------:R-:W5:Y:S04]  /*0420*/  LDG.E R25, desc[UR18][R2.64+0x8] ;  /* 0x0000081202197981 */ /* 0x000f68000c1e1900 */
[----:B------:R-:W5:Y:S04]  /*0430*/  LDG.E R10, desc[UR18][R10.64] ;  /* 0x000000120a0a7981 */ /* 0x000f68000c1e1900 */
[----:B------:R0:W5:Y:S01]  /*0440*/  LDG.E R27, desc[UR18][R2.64+0xc] ;  /* 0x00000c12021b7981 */ /* 0x000162000c1e1900 */
[----:B------:R-:W-:-:S04]  /*0450*/  UIADD3 UR5, UPT, UPT, UR5, 0x8, URZ ;  /* 0x0000000805057890 */ /* 0x000fc8000fffe0ff */
[----:B------:R-:W-:Y:S01]  /*0460*/  UISETP.NE.AND UP0, UPT, UR5, URZ, UPT ;  /* 0x000000ff0500728c */ /* 0x000fe2000bf05270 */
[----:B-1----:R-:W-:Y:S02]  /*0470*/  MOV R5, UR20 ;  /* 0x0000001400057c02 */ /* 0x002fe40008000f00 */
[----:B0-----:R-:W-:Y:S02]  /*0480*/  IADD3 R2, P0, PT, R2, 0x20, RZ ;  /* 0x0000002002027810 */ /* 0x001fe40007f1e0ff */
[----:B------:R-:W-:Y:S02]  /*0490*/  LEA R14, R5, R14, 0x3 ;  /* 0x0000000e050e7211 */ /* 0x000fe400078e18ff */
[----:B------:R-:W-:Y:S01]  /*04a0*/  IADD3.X R3, PT, PT, RZ, R3, RZ, P0, !PT ;  /* 0x00000003ff037210 */ /* 0x000fe200007fe4ff */
[----:B--2---:R-:W-:-:S04]  /*04b0*/  IMAD R21, R21, R22, R12 ;  /* 0x0000001615157224 */ /* 0x004fc800078e020c */
[----:B---3--:R-:W-:-:S04]  /*04c0*/  IMAD R19, R19, R20, R21 ;  /* 0x0000001413137224 */ /* 0x008fc800078e0215 */
[----:B----4-:R-:W-:-:S04]  /*04d0*/  IMAD R17, R17, R18, R19 ;  /* 0x0000001211117224 */ /* 0x010fc800078e0213 */
[----:B-----5:R-:W-:-:S04]  /*04e0*/  IMAD R15, R15, R16, R17 ;  /* 0x000000100f0f7224 */ /* 0x020fc800078e0211 */
[----:B------:R-:W-:-:S04]  /*04f0*/  IMAD R4, R23, R4, R15 ;  /* 0x0000000417047224 */ /* 0x000fc800078e020f */
[----:B------:R-:W-:-:S04]  /*0500*/  IMAD R4, R24, R7, R4 ;  /* 0x0000000718047224 */ /* 0x000fc800078e0204 */
[----:B------:R-:W-:-:S04]  /*0510*/  IMAD R4, R25, R8, R4 ;  /* 0x0000000819047224 */ /* 0x000fc800078e0204 */
[----:B------:R-:W-:Y:S01]  /*0520*/  IMAD R12, R27, R10, R4 ;  /* 0x0000000a1b0c7224 */ /* 0x000fe200078e0204 */
[----:B------:R-:W-:Y:S06]  /*0530*/  BRA.U UP0, `(.L_x_1) ;  /* 0xfffffffd003c7547 */ /* 0x000fec000b83ffff */
.L_x_0:
[----:B------:R-:W-:-:S04]  /*0540*/  ULOP3.LUT UR6, UR20, 0x7, URZ, 0xc0, !UPT ;  /* 0x0000000714067892 */ /* 0x000fc8000f8ec0ff */
[----:B------:R-:W-:-:S09]  /*0550*/  UISETP.NE.AND UP0, UPT, UR6, URZ, UPT ;  /* 0x000000ff0600728c */ /* 0x000fd2000bf05270 */
[----:B------:R-:W-:Y:S05]  /*0560*/  BRA.U !UP0, `(.L_x_2) ;  /* 0x0000000508387547 */ /* 0x000fea000b800000 */
[----:B------:R-:W-:Y:S02]  /*0570*/  UISETP.GE.U32.AND UP0, UPT, UR6, 0x4, UPT ;  /* 0x000000040600788c */ /* 0x000fe4000bf06070 */
[----:B------:R-:W-:-:S04]  /*0580*/  ULOP3.LUT UR5, UR20, 0x3, URZ, 0xc0, !UPT ;  /* 0x0000000314057892 */ /* 0x000fc8000f8ec0ff */
[----:B------:R-:W-:-:S03]  /*0590*/  UISETP.NE.AND UP1, UPT, UR5, URZ, UPT ;  /* 0x000000ff0500728c */ /* 0x000fc6000bf25270 */
[----:B------:R-:W-:Y:S08]  /*05a0*/  BRA.U !UP0, `(.L_x_3) ;  /* 0x00000001087c7547 */ /* 0x000ff0000b800000 */
[----:B------:R-:W1:Y:S01]  /*05b0*/  LDC.64 R6, c[0x0][0x388] ;  /* 0x0000e200ff067b82 */ /* 0x000e620000000a00 */
[----:B------:R-:W2:Y:S01]  /*05c0*/  LDCU.64 UR6, c[0x0][0x380] ;  /* 0x00007000ff0677ac */ /* 0x000ea20008000a00 */
[----:B------:R-:W-:Y:S01]  /*05d0*/  IMAD.U32 R9, RZ, RZ, UR4 ;  /* 0x00000004ff097e24 */ /* 0x000fe2000f8e00ff */
[C---:B------:R-:W-:Y:S02]  /*05e0*/  IADD3 R3, PT, PT, R13.reuse, UR4, RZ ;  /* 0x000000040d037c10 */ /* 0x040fe4000fffe0ff */
[----:B------:R-:W-:Y:S01]  /*05f0*/  IADD3 R10, P0, PT, R13, UR4, RZ ;  /* 0x000000040d0a7c10 */ /* 0x000fe2000ff1e0ff */
[----:B------:R-:W-:Y:S01]  /*0600*/  IMAD R9, R9, UR20, R0 ;  /* 0x0000001409097c24 */ /* 0x000fe2000f8e0200 */
[----:B------:R-:W-:Y:S01]  /*0610*/  MOV R11, UR20 ;  /* 0x00000014000b7c02 */ /* 0x000fe20008000f00 */
[----:B------:R-:W3:Y:S01]  /*0620*/  LDC.64 R4, c[0x0][0x380] ;  /* 0x0000e000ff047b82 */ /* 0x000ee20000000a00 */
[----:B------:R-:W-:Y:S01]  /*0630*/  MOV R15, UR20 ;  /* 0x00000014000f7c02 */ /* 0x000fe20008000f00 */
[----:B-1----:R-:W-:Y:S01]  /*0640*/  IMAD.WIDE R6, R9, 0x4, R6 ;  /* 0x0000000409067825 */ /* 0x002fe200078e0206 */
[----:B------:R-:W-:-:S05]  /*0650*/  MOV R9, UR20 ;  /* 0x0000001400097c02 */ /* 0x000fca0008000f00 */
[----:B------:R-:W-:Y:S02]  /*0660*/  IMAD.WIDE R8, R9, 0x4, R6 ;  /* 0x0000000409087825 */ /* 0x000fe400078e0206 */
[----:B0-----:R-:W4:Y:S02]  /*0670*/  LDG.E R6, desc[UR18][R6.64] ;  /* 0x0000001206067981 */ /* 0x001f24000c1e1900 */
[----:B---3--:R-:W-:Y:S01]  /*0680*/  IMAD.WIDE.U32 R4, R3, 0x4, R4 ;  /* 0x0000000403047825 */ /* 0x008fe200078e0004 */
[----:B------:R-:W-:Y:S01]  /*0690*/  IADD3.X R3, PT, PT, RZ, RZ, RZ, P0, !PT ;  /* 0x000000ffff037210 */ /* 0x000fe200007fe4ff */
[----:B------:R-:W3:Y:S01]  /*06a0*/  LDG.E R17, desc[UR18][R8.64] ;  /* 0x0000001208117981 */ /* 0x000ee2000c1e1900 */
[----:B--2---:R-:W-:-:S03]  /*06b0*/  LEA R2, P0, R10, UR6, 0x2 ;  /* 0x000000060a027c11 */ /* 0x004fc6000f8010ff */
[----:B------:R-:W4:Y:S01]  /*06c0*/  LDG.E R5, desc[UR18][R4.64] ;  /* 0x0000001204057981 */ /* 0x000f22000c1e1900 */
[----:B------:R-:W-:Y:S01]  /*06d0*/  LEA.HI.X R3, R10, UR7, R3, 0x2, P0 ;  /* 0x000000070a037c11 */ /* 0x000fe200080f1403 */
[----:B------:R-:W-:-:S04]  /*06e0*/  IMAD.WIDE R10, R11, 0x4, R8 ;  /* 0x000000040b0a7825 */ /* 0x000fc800078e0208 */
[----:B------:R-:W3:Y:S01]  /*06f0*/  LDG.E R16, desc[UR18][R2.64+0x4] ;  /* 0x0000041202107981 */ /* 0x000ee2000c1e1900 */
[----:B------:R-:W-:-:S03]  /*0700*/  IMAD.WIDE R14, R15, 0x4, R10 ;  /* 0x000000040f0e7825 */ /* 0x000fc600078e020a */
[----:B------:R-:W2:Y:S04]  /*0710*/  LDG.E R19, desc[UR18][R10.64] ;  /* 0x000000120a137981 */ /* 0x000ea8000c1e1900 */
[----:B------:R-:W2:Y:S04]  /*0720*/  LDG.E R18, desc[UR18][R2.64+0x8] ;  /* 0x0000081202127981 */ /* 0x000ea8000c1e1900 */
[----:B------:R-:W5:Y:S04]  /*0730*/  LDG.E R20, desc[UR18][R2.64+0xc] ;  /* 0x00000c1202147981 */ /* 0x000f68000c1e1900 */
[----:B------:R-:W5:Y:S01]  /*0740*/  LDG.E R14, desc[UR18][R14.64] ;  /* 0x000000120e0e7981 */ /* 0x000f62000c1e1900 */
[----:B------:R-:W-:Y:S01]  /*0750*/  UIADD3 UR4, UPT, UPT, UR4, 0x4, URZ ;  /* 0x0000000404047890 */ /* 0x000fe2000fffe0ff */
[----:B----4-:R-:W-:-:S04]  /*0760*/  IMAD R5, R5, R6, R12 ;  /* 0x0000000605057224 */ /* 0x010fc800078e020c */
[----:B---3--:R-:W-:-:S04]  /*0770*/  IMAD R5, R16, R17, R5 ;  /* 0x0000001110057224 */ /* 0x008fc800078e0205 */
[----:B--2---:R-:W-:-:S04]  /*0780*/  IMAD R5, R18, R19, R5 ;  /* 0x0000001312057224 */ /* 0x004fc800078e0205 */
[----:B-----5:R-:W-:-:S07]  /*0790*/  IMAD R12, R20, R14, R5 ;  /* 0x0000000e140c7224 */ /* 0x020fce00078e0205 */
.L_x_3:
[----:B------:R-:W-:Y:S05]  /*07a0*/  BRA.U !UP1, `(.L_x_2) ;  /* 0x0000000109a87547 */ /* 0x000fea000b800000 */
[----:B------:R-:W-:Y:S01]  /*07b0*/  UISETP.NE.AND UP0, UPT, UR5, 0x1, UPT ;  /* 0x000000010500788c */ /* 0x000fe2000bf05270 */
[----:B------:R-:W-:Y:S01]  /*07c0*/  MOV R7, UR4 ;  /* 0x0000000400077c02 */ /* 0x000fe20008000f00 */
[----:B------:R-:W-:Y:S02]  /*07d0*/  ULOP3.LUT UR5, UR20, 0x1, URZ, 0xc0, !UPT ;  /* 0x0000000114057892 */ /* 0x000fe4000f8ec0ff */
[----:B------:R-:W-:Y:S02]  /*07e0*/  MOV R15, UR20 ;  /* 0x00000014000f7c02 */ /* 0x000fe40008000f00 */
[----:B------:R-:W-:Y:S01]  /*07f0*/  UISETP.NE.U32.AND UP1, UPT, UR5, 0x1, UPT ;  /* 0x000000010500788c */ /* 0x000fe2000bf25070 */
[----:B------:R-:W-:-:S04]  /*0800*/  PLOP3.LUT P1, PT, PT, PT, UP0, 0x80, 0x8 ;  /* 0x000000000008781c */ /* 0x000fc80003f2f008 */
[----:B------:R-:W1:Y:S01]  /*0810*/  @UP0 LDCU.128 UR8, c[0x0][0x380] ;  /* 0x00007000ff0807ac */ /* 0x000e620008000c00 */
[----:B------:R-:W-:Y:S01]  /*0820*/  PLOP3.LUT P0, PT, PT, PT, UP1, 0x80, 0x8 ;  /* 0x000000000008781c */ /* 0x000fe20003f0f018 */
[----:B------:R-:W2:Y:S04]  /*0830*/  @UP0 LDCU.64 UR6, c[0x0][0x380] ;  /* 0x00007000ff0607ac */ /* 0x000ea80008000a00 */
[----:B------:R-:W3:Y:S03]  /*0840*/  @!UP1 LDCU.128 UR12, c[0x0][0x380] ;  /* 0x00007000ff0c97ac */ /* 0x000ee60008000c00 */
[C---:B------:R-:W-:Y:S02]  /*0850*/  @P1 IADD3 R3, PT, PT, R13.reuse, UR4, RZ ;  /* 0x000000040d031c10 */ /* 0x040fe4000fffe0ff */
[----:B------:R-:W-:Y:S01]  /*0860*/  @P1 IADD3 R6, P2, PT, R13, UR4, RZ ;  /* 0x000000040d061c10 */ /* 0x000fe2000ff5e0ff */
[----:B------:R-:W-:Y:S01]  /*0870*/  @UP0 UIADD3 UR4, UPT, UPT, UR4, 0x2, URZ ;  /* 0x0000000204040890 */ /* 0x000fe2000fffe0ff */
[----:B-1----:R-:W-:Y:S01]  /*0880*/  MOV R11, UR9 ;  /* 0x00000009000b7c02 */ /* 0x002fe20008000f00 */
[----:B------:R-:W-:Y:S01]  /*0890*/  IMAD.U32 R10, RZ, RZ, UR8 ;  /* 0x00000008ff0a7e24 */ /* 0x000fe2000f8e00ff */
[----:B------:R-:W-:-:S02]  /*08a0*/  MOV R4, UR10 ;  /* 0x0000000a00047c02 */ /* 0x000fc40008000f00 */
[----:B------:R-:W-:Y:S01]  /*08b0*/  MOV R5, UR11 ;  /* 0x0000000b00057c02 */ /* 0x000fe20008000f00 */
[----:B------:R-:W-:-:S04]  /*08c0*/  @P1 IMAD.WIDE.U32 R10, R3, 0x4, R10 ;  /* 0x00000004030a1825 */ /* 0x000fc800078e000a */
[----:B------:R-:W-:Y:S01]  /*08d0*/  @P1 IMAD R3, R7, UR20, R0 ;  /* 0x0000001407031c24 */ /* 0x000fe2000f8e0200 */
[----:B------:R-:W-:Y:S01]  /*08e0*/  @P1 IADD3.X R7, PT, PT, RZ, RZ, RZ, P2, !PT ;  /* 0x000000ffff071210 */ /* 0x000fe200017fe4ff */
[----:B------:R-:W-:Y:S01]  /*08f0*/  IMAD.U32 R19, RZ, RZ, UR4 ;  /* 0x00000004ff137e24 */ /* 0x000fe2000f8e00ff */
[C---:B--2---:R-:W-:Y:S01]  /*0900*/  @P1 LEA R2, P2, R6.reuse, UR6, 0x2 ;  /* 0x0000000606021c11 */ /* 0x044fe2000f8410ff */
[----:B------:R-:W-:Y:S01]  /*0910*/  @P1 IMAD.WIDE R4, R3, 0x4, R4 ;  /* 0x0000000403041825 */ /* 0x000fe200078e0204 */
[----:B------:R-:W-:Y:S01]  /*0920*/  @!P0 IADD3 R17, PT, PT, R13, UR4, RZ ;  /* 0x000000040d118c10 */ /* 0x000fe2000fffe0ff */
[----:B0-----:R-:W2:Y:S01]  /*0930*/  @P1 LDG.E R11, desc[UR18][R10.64] ;  /* 0x000000120a0b1981 */ /* 0x001ea2000c1e1900 */
[----:B------:R-:W-:Y:S01]  /*0940*/  @P1 LEA.HI.X R3, R6, UR7, R7, 0x2, P2 ;  /* 0x0000000706031c11 */ /* 0x000fe200090f1407 */
[----:B------:R-:W-:Y:S01]  /*0950*/  @!P0 IMAD R19, R19, UR20, R0 ;  /* 0x0000001413138c24 */ /* 0x000fe2000f8e0200 */
[----:B---3--:R-:W-:Y:S01]  /*0960*/  MOV R6, UR12 ;  /* 0x0000000c00067c02 */ /* 0x008fe20008000f00 */
[----:B------:R-:W-:Y:S01]  /*0970*/  @P1 IMAD.WIDE R14, R15, 0x4, R4 ;  /* 0x000000040f0e1825 */ /* 0x000fe200078e0204 */
[----:B------:R-:W-:Y:S01]  /*0980*/  MOV R7, UR13 ;  /* 0x0000000d00077c02 */ /* 0x000fe20008000f00 */
[----:B------:R-:W2:Y:S01]  /*0990*/  @P1 LDG.E R4, desc[UR18][R4.64] ;  /* 0x0000001204041981 */ /* 0x000ea2000c1e1900 */
[----:B------:R-:W-:-:S02]  /*09a0*/  MOV R8, UR14 ;  /* 0x0000000e00087c02 */ /* 0x000fc40008000f00 */
[----:B------:R-:W-:Y:S01]  /*09b0*/  MOV R9, UR15 ;  /* 0x0000000f00097c02 */ /* 0x000fe20008000f00 */
[----:B------:R-:W-:Y:S01]  /*09c0*/  @!P0 IMAD.WIDE.U32 R6, R17, 0x4, R6 ;  /* 0x0000000411068825 */ /* 0x000fe200078e0006 */
[----:B------:R-:W3:Y:S03]  /*09d0*/  @P1 LDG.E R14, desc[UR18][R14.64] ;  /* 0x000000120e0e1981 */ /* 0x000ee6000c1e1900 */
[----:B------:R-:W-:Y:S01]  /*09e0*/  @!P0 IMAD.WIDE R8, R19, 0x4, R8 ;  /* 0x0000000413088825 */ /* 0x000fe200078e0208 */
[----:B------:R-:W3:Y:S04]  /*09f0*/  @P1 LDG.E R2, desc[UR18][R2.64+0x4] ;  /* 0x0000041202021981 */ /* 0x000ee8000c1e1900 */
[----:B------:R-:W4:Y:S04]  /*0a00*/  @!P0 LDG.E R7, desc[UR18][R6.64] ;  /* 0x0000001206078981 */ /* 0x000f28000c1e1900 */
[----:B------:R-:W4:Y:S01]  /*0a10*/  @!P0 LDG.E R8, desc[UR18][R8.64] ;  /* 0x0000001208088981 */ /* 0x000f22000c1e1900 */
[----:B--2---:R-:W-:-:S04]  /*0a20*/  @P1 IMAD R11, R11, R4, R12 ;  /* 0x000000040b0b1224 */ /* 0x004fc800078e020c */
[----:B---3--:R-:W-:-:S04]  /*0a30*/  @P1 IMAD R12, R2, R14, R11 ;  /* 0x0000000e020c1224 */ /* 0x008fc800078e020b */
[----:B----4-:R-:W-:-:S07]  /*0a40*/  @!P0 IMAD R12, R7, R8, R12 ;  /* 0x00000008070c8224 */ /* 0x010fce00078e020c */
.L_x_2:
[----:B------:R-:W1:Y:S01]  /*0a50*/  LDC.64 R2, c[0x0][0x390] ;  /* 0x0000e400ff027b82 */ /* 0x000e620000000a00 */
[----:B------:R-:W-:-:S05]  /*0a60*/  IADD3 R13, PT, PT, R0, R13, RZ ;  /* 0x0000000d000d7210 */ /* 0x000fca0007ffe0ff */
[----:B-1----:R-:W-:-:S05]  /*0a70*/  IMAD.WIDE R2, R13, 0x4, R2 ;  /* 0x000000040d027825 */ /* 0x002fca00078e0202 */
[----:B0-----:R-:W-:Y:S01]  /*0a80*/  STG.E desc[UR18][R2.64], R12 ;  /* 0x0000000c02007986 */ /* 0x001fe2000c101912 */
[----:B------:R-:W-:Y:S05]  /*0a90*/  EXIT ;  /* 0x000000000000794d */ /* 0x000fea0003800000 */
.L_x_4:
[----:B------:R-:W-:-:S00]  /*0aa0*/  BRA `(.L_x_4) ;  /* 0xfffffffc00fc7947 */ /* 0x000fc0000383ffff */
[----:B------:R-:W-:-:S00]  /*0ab0*/  NOP ;  /* 0x0000000000007918 */ /* 0x000fc00000000000 */
        /* <DEDUP_REMOVED lines=12> */
.L_x_5:


//--------------------- .nv.shared.reserved.0     --------------------------
	.section	.nv.shared.reserved.0,"aw",@nobits
	.weak		__nv_reservedSMEM_offset_0_alias
	.size		__nv_reservedSMEM_offset_0_alias, 0, 64
	.other		__nv_reservedSMEM_offset_0_alias,@"STO_CUDA_RESERVED_SHARED STV_DEFAULT"
__nv_reservedSMEM_offset_0_alias:
	.zero		0
	.zero		64


//--------------------- .nv.constant0._Z9matrixMulPiS_S_ii --------------------------
	.section	.nv.constant0._Z9matrixMulPiS_S_ii,"a",@progbits
	.sectionflags	@""
	.align	4
.nv.constant0._Z9matrixMulPiS_S_ii:
	.zero		928


//--------------------- SYMBOLS --------------------------

	.type		.nv.reservedSmem.offset0,@object
	.size		.nv.reservedSmem.offset0,0x4
